//
// Generated by NVIDIA NVVM Compiler
//
// Compiler Build ID: CL-36424714
// Cuda compilation tools, release 13.0, V13.0.88
// Based on NVVM 20.0.0
//

.version 9.0
.target sm_100
.address_size 64

	// .globl	_Z14gameoflifeturnPhS_s

.visible .entry _Z14gameoflifeturnPhS_s(
	.param .u64 .ptr .align 1 _Z14gameoflifeturnPhS_s_param_0,
	.param .u64 .ptr .align 1 _Z14gameoflifeturnPhS_s_param_1,
	.param .u16 _Z14gameoflifeturnPhS_s_param_2
)
{
	.reg .pred 	%p<8>;
	.reg .b16 	%rs<3>;
	.reg .b32 	%r<47>;
	.reg .b64 	%rd<25>;

	ld.param.u64 	%rd3, [_Z14gameoflifeturnPhS_s_param_0];
	ld.param.u64 	%rd2, [_Z14gameoflifeturnPhS_s_param_1];
	ld.param.s16 	%r3, [_Z14gameoflifeturnPhS_s_param_2];
	cvta.to.global.u64 	%rd1, %rd3;
	mov.u32 	%r4, %tid.x;
	mov.u32 	%r5, %ntid.x;
	mov.u32 	%r6, %ctaid.x;
	mad.lo.s32 	%r7, %r5, %r6, %r4;
	mov.u32 	%r8, %tid.y;
	mov.u32 	%r9, %ntid.y;
	mov.u32 	%r10, %ctaid.y;
	mad.lo.s32 	%r11, %r9, %r10, %r8;
	add.s32 	%r12, %r7, %r3;
	add.s32 	%r13, %r12, -1;
	rem.u32 	%r14, %r13, %r3;
	add.s32 	%r15, %r7, 1;
	rem.u32 	%r16, %r15, %r3;
	add.s32 	%r17, %r11, 1;
	rem.u32 	%r18, %r17, %r3;
	add.s32 	%r19, %r11, %r3;
	add.s32 	%r20, %r19, -1;
	rem.u32 	%r21, %r20, %r3;
	mul.lo.s32 	%r22, %r11, %r3;
	mul.lo.s32 	%r23, %r18, %r3;
	mul.lo.s32 	%r24, %r21, %r3;
	add.s32 	%r1, %r22, %r7;
	add.s32 	%r25, %r23, %r14;
	cvt.u64.u32 	%rd4, %r25;
	add.s64 	%rd5, %rd1, %rd4;
	ld.global.u8 	%r26, [%rd5];
	add.s32 	%r27, %r23, %r7;
	cvt.u64.u32 	%rd6, %r27;
	add.s64 	%rd7, %rd1, %rd6;
	ld.global.u8 	%r28, [%rd7];
	add.s32 	%r29, %r28, %r26;
	add.s32 	%r30, %r23, %r16;
	cvt.u64.u32 	%rd8, %r30;
	add.s64 	%rd9, %rd1, %rd8;
	ld.global.u8 	%r31, [%rd9];
	add.s32 	%r32, %r29, %r31;
	add.s32 	%r33, %r14, %r22;
	cvt.u64.u32 	%rd10, %r33;
	add.s64 	%rd11, %rd1, %rd10;
	ld.global.u8 	%r34, [%rd11];
	add.s32 	%r35, %r32, %r34;
	add.s32 	%r36, %r16, %r22;
	cvt.u64.u32 	%rd12, %r36;
	add.s64 	%rd13, %rd1, %rd12;
	ld.global.u8 	%r37, [%rd13];
	add.s32 	%r38, %r35, %r37;
	add.s32 	%r39, %r24, %r14;
	cvt.u64.u32 	%rd14, %r39;
	add.s64 	%rd15, %rd1, %rd14;
	ld.global.u8 	%r40, [%rd15];
	add.s32 	%r41, %r38, %r40;
	add.s32 	%r42, %r24, %r7;
	cvt.u64.u32 	%rd16, %r42;
	add.s64 	%rd17, %rd1, %rd16;
	ld.global.u8 	%r43, [%rd17];
	add.s32 	%r44, %r41, %r43;
	add.s32 	%r45, %r24, %r16;
	cvt.u64.u32 	%rd18, %r45;
	add.s64 	%rd19, %rd1, %rd18;
	ld.global.u8 	%r46, [%rd19];
	add.s32 	%r2, %r44, %r46;
	mov.pred 	%p7, -1;
	setp.eq.s32 	%p4, %r2, 3;
	@%p4 bra 	$L__BB0_4;
	setp.ne.s32 	%p5, %r2, 2;
	@%p5 bra 	$L__BB0_3;
	cvt.u64.u32 	%rd20, %r1;
	add.s64 	%rd21, %rd1, %rd20;
	ld.global.u8 	%rs1, [%rd21];
	setp.ne.s16 	%p7, %rs1, 0;
	bra.uni 	$L__BB0_4;
$L__BB0_3:
	mov.pred 	%p7, 0;
$L__BB0_4:
	cvta.to.global.u64 	%rd22, %rd2;
	selp.u16 	%rs2, 1, 0, %p7;
	cvt.u64.u32 	%rd23, %r1;
	add.s64 	%rd24, %rd22, %rd23;
	st.global.u8 	[%rd24], %rs2;
	ret;

}
	// .globl	_Z16simpleLifeKernelPKhPhj
.visible .entry _Z16simpleLifeKernelPKhPhj(
	.param .u64 .ptr .align 1 _Z16simpleLifeKernelPKhPhj_param_0,
	.param .u64 .ptr .align 1 _Z16simpleLifeKernelPKhPhj_param_1,
	.param .u32 _Z16simpleLifeKernelPKhPhj_param_2
)
{
	.reg .pred 	%p<11>;
	.reg .b16 	%rs<3>;
	.reg .b32 	%r<49>;
	.reg .b64 	%rd<25>;

	ld.param.u64 	%rd4, [_Z16simpleLifeKernelPKhPhj_param_0];
	ld.param.u64 	%rd3, [_Z16simpleLifeKernelPKhPhj_param_1];
	ld.param.u32 	%r9, [_Z16simpleLifeKernelPKhPhj_param_2];
	cvta.to.global.u64 	%rd1, %rd4;
	mul.lo.s32 	%r1, %r9, %r9;
	mov.u32 	%r10, %ctaid.x;
	mov.u32 	%r2, %ntid.x;
	shl.b32 	%r11, %r10, 8;
	shr.s32 	%r12, %r11, 8;
	mov.u32 	%r13, %tid.x;
	mad.lo.s32 	%r48, %r12, %r2, %r13;
	setp.ge.u32 	%p3, %r48, %r1;
	@%p3 bra 	$L__BB1_7;
	add.s32 	%r4, %r9, -1;
	sub.s32 	%r5, %r1, %r9;
	mov.u32 	%r14, %nctaid.x;
	mul.lo.s32 	%r6, %r2, %r14;
	cvta.to.global.u64 	%rd2, %rd3;
$L__BB1_2:
	rem.u32 	%r16, %r48, %r9;
	sub.s32 	%r17, %r48, %r16;
	add.s32 	%r18, %r4, %r16;
	rem.u32 	%r19, %r18, %r9;
	add.s32 	%r20, %r16, 1;
	setp.eq.s32 	%p5, %r20, %r9;
	selp.b32 	%r21, 0, %r20, %p5;
	add.s32 	%r22, %r5, %r17;
	rem.u32 	%r23, %r22, %r1;
	add.s32 	%r24, %r17, %r9;
	rem.u32 	%r25, %r24, %r1;
	add.s32 	%r26, %r23, %r19;
	cvt.u64.u32 	%rd5, %r26;
	add.s64 	%rd6, %rd1, %rd5;
	ld.global.u8 	%r27, [%rd6];
	add.s32 	%r28, %r23, %r16;
	cvt.u64.u32 	%rd7, %r28;
	add.s64 	%rd8, %rd1, %rd7;
	ld.global.u8 	%r29, [%rd8];
	add.s32 	%r30, %r29, %r27;
	add.s32 	%r31, %r21, %r23;
	cvt.u64.u32 	%rd9, %r31;
	add.s64 	%rd10, %rd1, %rd9;
	ld.global.u8 	%r32, [%rd10];
	add.s32 	%r33, %r30, %r32;
	add.s32 	%r34, %r19, %r17;
	cvt.u64.u32 	%rd11, %r34;
	add.s64 	%rd12, %rd1, %rd11;
	ld.global.u8 	%r35, [%rd12];
	add.s32 	%r36, %r33, %r35;
	add.s32 	%r37, %r21, %r17;
	cvt.u64.u32 	%rd13, %r37;
	add.s64 	%rd14, %rd1, %rd13;
	ld.global.u8 	%r38, [%rd14];
	add.s32 	%r39, %r36, %r38;
	add.s32 	%r40, %r25, %r19;
	cvt.u64.u32 	%rd15, %r40;
	add.s64 	%rd16, %rd1, %rd15;
	ld.global.u8 	%r41, [%rd16];
	add.s32 	%r42, %r39, %r41;
	add.s32 	%r43, %r25, %r16;
	cvt.u64.u32 	%rd17, %r43;
	add.s64 	%rd18, %rd1, %rd17;
	ld.global.u8 	%r44, [%rd18];
	add.s32 	%r45, %r42, %r44;
	add.s32 	%r46, %r21, %r25;
	cvt.u64.u32 	%rd19, %r46;
	add.s64 	%rd20, %rd1, %rd19;
	ld.global.u8 	%r47, [%rd20];
	add.s32 	%r15, %r45, %r47;
	mov.pred 	%p10, -1;
	setp.eq.s32 	%p6, %r15, 3;
	@%p6 bra 	$L__BB1_6;
	setp.ne.s32 	%p7, %r15, 2;
	@%p7 bra 	$L__BB1_5;
	cvt.u64.u32 	%rd21, %r48;
	add.s64 	%rd22, %rd1, %rd21;
	ld.global.u8 	%rs1, [%rd22];
	setp.ne.s16 	%p10, %rs1, 0;
	bra.uni 	$L__BB1_6;
$L__BB1_5:
	mov.pred 	%p10, 0;
$L__BB1_6:
	selp.u16 	%rs2, 1, 0, %p10;
	cvt.u64.u32 	%rd23, %r48;
	add.s64 	%rd24, %rd2, %rd23;
	st.global.u8 	[%rd24], %rs2;
	add.s32 	%r48, %r48, %r6;
	setp.lt.u32 	%p9, %r48, %r1;
	@%p9 bra 	$L__BB1_2;
$L__BB1_7:
	ret;

}


// ===== COMPILED SASS (sm_100) =====

	.target	sm_100

	.elftype	@"ET_EXEC"


//--------------------- .note.nv.tkinfo           --------------------------
	.section	.note.nv.tkinfo,"",@"SHT_NOTE"
	.sectionflags	@"SHF_NOTE_NV_TKINFO"
	.tkinfo
        /*0018*/ 	.word	0x00000002
        /*0030*/ 	.string	""
        /*0030*/ 	.string	"ptxas"
        /*0030*/ 	.string	"Cuda compilation tools, release 13.0, V13.0.88"
        /*0030*/ 	.string	"Build cuda_13.0.r13.0/compiler.36424714_0"
        /*0030*/ 	.string	"-arch sm_100 -m 64 "



//--------------------- .note.nv.cuinfo           --------------------------
	.section	.note.nv.cuinfo,"",@"SHT_NOTE"
	.sectionflags	@"SHF_NOTE_NV_CUINFO"
        /*0018*/ 	.short	0x0002
        /*001a*/ 	.short	0x0064
        /*001c*/ 	.short	0x0082
	.zero		2


//--------------------- .nv.info                  --------------------------
	.section	.nv.info,"",@"SHT_CUDA_INFO"
	.align	4


	//----- nvinfo : EIATTR_REGCOUNT
	.align		4
        /*0000*/ 	.byte	0x04, 0x2f
        /*0002*/ 	.short	(.L_1 - .L_0)
	.align		4
.L_0:
        /*0004*/ 	.word	index@(_Z14gameoflifeturnPhS_s)
        /*0008*/ 	.word	0x00000016


	//----- nvinfo : EIATTR_FRAME_SIZE
	.align		4
.L_1:
        /*000c*/ 	.byte	0x04, 0x11
        /*000e*/ 	.short	(.L_3 - .L_2)
	.align		4
.L_2:
        /*0010*/ 	.word	index@(_Z14gameoflifeturnPhS_s)
        /*0014*/ 	.word	0x00000000


	//----- nvinfo : EIATTR_REGCOUNT
	.align		4
.L_3:
        /*0018*/ 	.byte	0x04, 0x2f
        /*001a*/ 	.short	(.L_5 - .L_4)
	.align		4
.L_4:
        /*001c*/ 	.word	index@(_Z16simpleLifeKernelPKhPhj)
        /*0020*/ 	.word	0x0000001e


	//----- nvinfo : EIATTR_FRAME_SIZE
	.align		4
.L_5:
        /*0024*/ 	.byte	0x04, 0x11
        /*0026*/ 	.short	(.L_7 - .L_6)
	.align		4
.L_6:
        /*0028*/ 	.word	index@(_Z16simpleLifeKernelPKhPhj)
        /*002c*/ 	.word	0x00000000


	//----- nvinfo : EIATTR_MIN_STACK_SIZE
	.align		4
.L_7:
        /*0030*/ 	.byte	0x04, 0x12
        /*0032*/ 	.short	(.L_9 - .L_8)
	.align		4
.L_8:
        /*0034*/ 	.word	index@(_Z16simpleLifeKernelPKhPhj)
        /*0038*/ 	.word	0x00000000


	//----- nvinfo : EIATTR_MIN_STACK_SIZE
	.align		4
.L_9:
        /*003c*/ 	.byte	0x04, 0x12
        /*003e*/ 	.short	(.L_11 - .L_10)
	.align		4
.L_10:
        /*0040*/ 	.word	index@(_Z14gameoflifeturnPhS_s)
        /*0044*/ 	.word	0x00000000
.L_11:


//--------------------- .nv.compat                --------------------------
	.section	.nv.compat,"",@"SHT_CUDA_COMPAT_INFO"
	.align	4
        /*0000*/ 	.byte	0x02, 0x09, 0x00, 0x00, 0x02, 0x02, 0x01, 0x00, 0x02, 0x05, 0x05, 0x00, 0x03, 0x07, 0x01, 0x01
        /*0010*/ 	.byte	0x02, 0x03, 0x00, 0x00, 0x02, 0x06, 0x01, 0x00, 0x04, 0x0b, 0x08, 0x00, 0x09, 0x00, 0x00, 0x00
        /*0020*/ 	.byte	0x00, 0x00, 0x00, 0x00


//--------------------- .nv.info._Z16simpleLifeKernelPKhPhj --------------------------
	.section	.nv.info._Z16simpleLifeKernelPKhPhj,"",@"SHT_CUDA_INFO"
	.sectionflags	@""
	.align	4


	//----- nvinfo : EIATTR_CUDA_API_VERSION
	.align		4
        /*0000*/ 	.byte	0x04, 0x37
        /*0002*/ 	.short	(.L_13 - .L_12)
.L_12:
        /*0004*/ 	.word	0x00000082


	//----- nvinfo : EIATTR_KPARAM_INFO
	.align		4
.L_13:
        /*0008*/ 	.byte	0x04, 0x17
        /*000a*/ 	.short	(.L_15 - .L_14)
.L_14:
        /*000c*/ 	.word	0x00000000
        /*0010*/ 	.short	0x0002
        /*0012*/ 	.short	0x0010
        /*0014*/ 	.byte	0x00, 0xf0, 0x11, 0x00


	//----- nvinfo : EIATTR_KPARAM_INFO
	.align		4
.L_15:
        /*0018*/ 	.byte	0x04, 0x17
        /*001a*/ 	.short	(.L_17 - .L_16)
.L_16:
        /*001c*/ 	.word	0x00000000
        /*0020*/ 	.short	0x0001
        /*0022*/ 	.short	0x0008
        /*0024*/ 	.byte	0x00, 0xf5, 0x21, 0x00


	//----- nvinfo : EIATTR_KPARAM_INFO
	.align		4
.L_17:
        /*0028*/ 	.byte	0x04, 0x17
        /*002a*/ 	.short	(.L_19 - .L_18)
.L_18:
        /*002c*/ 	.word	0x00000000
        /*0030*/ 	.short	0x0000
        /*0032*/ 	.short	0x0000
        /*0034*/ 	.byte	0x00, 0xf5, 0x21, 0x00


	//----- nvinfo : EIATTR_SPARSE_MMA_MASK
	.align		4
.L_19:
        /*0038*/ 	.byte	0x03, 0x50
        /*003a*/ 	.short	0x0000


	//----- nvinfo : EIATTR_MAXREG_COUNT
	.align		4
        /*003c*/ 	.byte	0x03, 0x1b
        /*003e*/ 	.short	0x00ff


	//----- nvinfo : EIATTR_MERCURY_ISA_VERSION
	.align		4
        /*0040*/ 	.byte	0x03, 0x5f
        /*0042*/ 	.short	0x0101


	//----- nvinfo : EIATTR_VRC_CTA_INIT_COUNT
	.align		4
        /*0044*/ 	.byte	0x02, 0x4a
	.zero		1
	.zero		1


	//----- nvinfo : EIATTR_EXIT_INSTR_OFFSETS
	.align		4
        /*0048*/ 	.byte	0x04, 0x1c
        /*004a*/ 	.short	(.L_21 - .L_20)


	//   ....[0]....
.L_20:
        /*004c*/ 	.word	0x000000a0


	//   ....[1]....
        /*0050*/ 	.word	0x00000850


	//----- nvinfo : EIATTR_CRS_STACK_SIZE
	.align		4
.L_21:
        /*0054*/ 	.byte	0x04, 0x1e
        /*0056*/ 	.short	(.L_23 - .L_22)
.L_22:
        /*0058*/ 	.word	0x00000000


	//----- nvinfo : EIATTR_CBANK_PARAM_SIZE
	.align		4
.L_23:
        /*005c*/ 	.byte	0x03, 0x19
        /*005e*/ 	.short	0x0014


	//----- nvinfo : EIATTR_PARAM_CBANK
	.align		4
        /*0060*/ 	.byte	0x04, 0x0a
        /*0062*/ 	.short	(.L_25 - .L_24)
	.align		4
.L_24:
        /*0064*/ 	.word	index@(.nv.constant0._Z16simpleLifeKernelPKhPhj)
        /*0068*/ 	.short	0x0380
        /*006a*/ 	.short	0x0014


	//----- nvinfo : EIATTR_SW_WAR
	.align		4
.L_25:
        /*006c*/ 	.byte	0x04, 0x36
        /*006e*/ 	.short	(.L_27 - .L_26)
.L_26:
        /*0070*/ 	.word	0x00000008
.L_27:


//--------------------- .nv.info._Z14gameoflifeturnPhS_s --------------------------
	.section	.nv.info._Z14gameoflifeturnPhS_s,"",@"SHT_CUDA_INFO"
	.sectionflags	@""
	.align	4


	//----- nvinfo : EIATTR_CUDA_API_VERSION
	.align		4
        /*0000*/ 	.byte	0x04, 0x37
        /*0002*/ 	.short	(.L_29 - .L_28)
.L_28:
        /*0004*/ 	.word	0x00000082


	//----- nvinfo : EIATTR_KPARAM_INFO
	.align		4
.L_29:
        /*0008*/ 	.byte	0x04, 0x17
        /*000a*/ 	.short	(.L_31 - .L_30)
.L_30:
        /*000c*/ 	.word	0x00000000
        /*0010*/ 	.short	0x0002
        /*0012*/ 	.short	0x0010
        /*0014*/ 	.byte	0x00, 0xf0, 0x09, 0x00


	//----- nvinfo : EIATTR_KPARAM_INFO
	.align		4
.L_31:
        /*0018*/ 	.byte	0x04, 0x17
        /*001a*/ 	.short	(.L_33 - .L_32)
.L_32:
        /*001c*/ 	.word	0x00000000
        /*0020*/ 	.short	0x0001
        /*0022*/ 	.short	0x0008
        /*0024*/ 	.byte	0x00, 0xf5, 0x21, 0x00


	//----- nvinfo : EIATTR_KPARAM_INFO
	.align		4
.L_33:
        /*0028*/ 	.byte	0x04, 0x17
        /*002a*/ 	.short	(.L_35 - .L_34)
.L_34:
        /*002c*/ 	.word	0x00000000
        /*0030*/ 	.short	0x0000
        /*0032*/ 	.short	0x0000
        /*0034*/ 	.byte	0x00, 0xf5, 0x21, 0x00


	//----- nvinfo : EIATTR_SPARSE_MMA_MASK
	.align		4
.L_35:
        /*0038*/ 	.byte	0x03, 0x50
        /*003a*/ 	.short	0x0000


	//----- nvinfo : EIATTR_MAXREG_COUNT
	.align		4
        /*003c*/ 	.byte	0x03, 0x1b
        /*003e*/ 	.short	0x00ff


	//----- nvinfo : EIATTR_MERCURY_ISA_VERSION
	.align		4
        /*0040*/ 	.byte	0x03, 0x5f
        /*0042*/ 	.short	0x0101


	//----- nvinfo : EIATTR_VRC_CTA_INIT_COUNT
	.align		4
        /*0044*/ 	.byte	0x02, 0x4a
	.zero		1
	.zero		1


	//----- nvinfo : EIATTR_EXIT_INSTR_OFFSETS
	.align		4
        /*0048*/ 	.byte	0x04, 0x1c
        /*004a*/ 	.short	(.L_37 - .L_36)


	//   ....[0]....
.L_36:
        /*004c*/ 	.word	0x00000720


	//----- nvinfo : EIATTR_CRS_STACK_SIZE
	.align		4
.L_37:
        /*0050*/ 	.byte	0x04, 0x1e
        /*0052*/ 	.short	(.L_39 - .L_38)
.L_38:
        /*0054*/ 	.word	0x00000000


	//----- nvinfo : EIATTR_CBANK_PARAM_SIZE
	.align		4
.L_39:
        /*0058*/ 	.byte	0x03, 0x19
        /*005a*/ 	.short	0x0012


	//----- nvinfo : EIATTR_PARAM_CBANK
	.align		4
        /*005c*/ 	.byte	0x04, 0x0a
        /*005e*/ 	.short	(.L_41 - .L_40)
	.align		4
.L_40:
        /*0060*/ 	.word	index@(.nv.constant0._Z14gameoflifeturnPhS_s)
        /*0064*/ 	.short	0x0380
        /*0066*/ 	.short	0x0012


	//----- nvinfo : EIATTR_SW_WAR
	.align		4
.L_41:
        /*0068*/ 	.byte	0x04, 0x36
        /*006a*/ 	.short	(.L_43 - .L_42)
.L_42:
        /*006c*/ 	.word	0x00000008
.L_43:


//--------------------- .nv.callgraph             --------------------------
	.section	.nv.callgraph,"",@"SHT_CUDA_CALLGRAPH"
	.align	4
	.sectionentsize	8
	.align		4
        /*0000*/ 	.word	0x00000000
	.align		4
        /*0004*/ 	.word	0xffffffff
	.align		4
        /*0008*/ 	.word	0x00000000
	.align		4
        /*000c*/ 	.word	0xfffffffe
	.align		4
        /*0010*/ 	.word	0x00000000
	.align		4
        /*0014*/ 	.word	0xfffffffd
	.align		4
        /*0018*/ 	.word	0x00000000
	.align		4
        /*001c*/ 	.word	0xfffffffc


//--------------------- .text._Z16simpleLifeKernelPKhPhj --------------------------
	.section	.text._Z16simpleLifeKernelPKhPhj,"ax",@progbits
	.align	128
        .global         _Z16simpleLifeKernelPKhPhj
        .type           _Z16simpleLifeKernelPKhPhj,@function
        .size           _Z16simpleLifeKernelPKhPhj,(.L_x_9 - _Z16simpleLifeKernelPKhPhj)
        .other          _Z16simpleLifeKernelPKhPhj,@"STO_CUDA_ENTRY STV_DEFAULT"
_Z16simpleLifeKernelPKhPhj:
.text._Z16simpleLifeKernelPKhPhj:
[----:B------:R-:W-:Y:S08]  /*0000*/  LDC R1, c[0x0][0x37c] ;  /* 0x0000df00ff017b82 */ /* 0x000ff00000000800 */
[----:B------:R-:W0:Y:S01]  /*0010*/  S2UR UR4, SR_CTAID.X ;  /* 0x00000000000479c3 */ /* 0x000e220000002500 */
[----:B------:R-:W1:Y:S01]  /*0020*/  S2R R15, SR_TID.X ;  /* 0x00000000000f7919 */ /* 0x000e620000002100 */
[----:B------:R-:W2:Y:S06]  /*0030*/  LDCU UR7, c[0x0][0x390] ;  /* 0x00007200ff0777ac */ /* 0x000eac0008000800 */
[----:B------:R-:W1:Y:S01]  /*0040*/  LDC R18, c[0x0][0x360] ;  /* 0x0000d800ff127b82 */ /* 0x000e620000000800 */
[----:B--2---:R-:W-:-:S02]  /*0050*/  UIMAD UR5, UR7, UR7, URZ ;  /* 0x00000007070572a4 */ /* 0x004fc4000f8e02ff */
[----:B0-----:R-:W-:-:S04]  /*0060*/  USHF.L.U32 UR4, UR4, 0x8, URZ ;  /* 0x0000000804047899 */ /* 0x001fc800080006ff */
[----:B------:R-:W-:-:S06]  /*0070*/  USHF.R.S32.HI UR4, URZ, 0x8, UR4 ;  /* 0x00000008ff047899 */ /* 0x000fcc0008011404 */
[----:B-1----:R-:W-:-:S05]  /*0080*/  IMAD R15, R18, UR4, R15 ;  /* 0x00000004120f7c24 */ /* 0x002fca000f8e020f */
[----:B------:R-:W-:-:S13]  /*0090*/  ISETP.GE.U32.AND P0, PT, R15, UR5, PT ;  /* 0x000000050f007c0c */ /* 0x000fda000bf06070 */
[----:B------:R-:W-:Y:S05]  /*00a0*/  @P0 EXIT ;  /* 0x000000000000094d */ /* 0x000fea0003800000 */
[----:B------:R-:W0:Y:S01]  /*00b0*/  I2F.U32.RP R7, UR5 ;  /* 0x0000000500077d06 */ /* 0x000e220008209000 */
[----:B------:R-:W1:Y:S01]  /*00c0*/  LDC R0, c[0x0][0x390] ;  /* 0x0000e400ff007b82 */ /* 0x000e620000000800 */
[----:B------:R-:W2:Y:S01]  /*00d0*/  LDCU UR6, c[0x0][0x370] ;  /* 0x00006e00ff0677ac */ /* 0x000ea20008000800 */
[----:B------:R-:W-:Y:S01]  /*00e0*/  IMAD R9, RZ, RZ, -UR5 ;  /* 0x80000005ff097e24 */ /* 0x000fe2000f8e02ff */
[----:B------:R-:W-:Y:S02]  /*00f0*/  ISETP.NE.U32.AND P1, PT, RZ, UR7, PT ;  /* 0x00000007ff007c0c */ /* 0x000fe4000bf25070 */
[----:B------:R-:W-:Y:S01]  /*0100*/  ISETP.NE.U32.AND P2, PT, RZ, UR5, PT ;  /* 0x00000005ff007c0c */ /* 0x000fe2000bf45070 */
[----:B------:R-:W3:Y:S01]  /*0110*/  LDCU.64 UR8, c[0x0][0x358] ;  /* 0x00006b00ff0877ac */ /* 0x000ee20008000a00 */
[----:B------:R-:W4:Y:S01]  /*0120*/  I2F.U32.RP R6, UR7 ;  /* 0x0000000700067d06 */ /* 0x000f220008209000 */
[----:B------:R-:W1:Y:S01]  /*0130*/  LDC.64 R2, c[0x0][0x380] ;  /* 0x0000e000ff027b82 */ /* 0x000e620000000a00 */
[----:B------:R-:W-:Y:S01]  /*0140*/  LOP3.LUT R14, RZ, UR7, RZ, 0x33, !PT ;  /* 0x00000007ff0e7c12 */ /* 0x000fe2000f8e33ff */
[----:B------:R-:W1:Y:S01]  /*0150*/  LDCU.64 UR10, c[0x0][0x388] ;  /* 0x00007100ff0a77ac */ /* 0x000e620008000a00 */
[----:B------:R-:W-:Y:S01]  /*0160*/  LOP3.LUT R16, RZ, UR5, RZ, 0x33, !PT ;  /* 0x00000005ff107c12 */ /* 0x000fe2000f8e33ff */
[----:B------:R-:W-:-:S03]  /*0170*/  UIADD3 UR4, UPT, UPT, UR5, -UR7, URZ ;  /* 0x8000000705047290 */ /* 0x000fc6000fffe0ff */
[----:B0-----:R-:W0:Y:S01]  /*0180*/  MUFU.RCP R7, R7 ;  /* 0x0000000700077308 */ /* 0x001e220000001000 */
[----:B--2---:R-:W-:-:S07]  /*0190*/  IMAD R18, R18, UR6, RZ ;  /* 0x0000000612127c24 */ /* 0x004fce000f8e02ff */
[----:B----4-:R-:W2:Y:S01]  /*01a0*/  MUFU.RCP R6, R6 ;  /* 0x0000000600067308 */ /* 0x010ea20000001000 */
[----:B0-----:R-:W-:-:S07]  /*01b0*/  VIADD R12, R7, 0xffffffe ;  /* 0x0ffffffe070c7836 */ /* 0x001fce0000000000 */
[----:B------:R0:W4:Y:S01]  /*01c0*/  F2I.FTZ.U32.TRUNC.NTZ R13, R12 ;  /* 0x0000000c000d7305 */ /* 0x000122000021f000 */
[----:B--2---:R-:W-:-:S07]  /*01d0*/  VIADD R4, R6, 0xffffffe ;  /* 0x0ffffffe06047836 */ /* 0x004fce0000000000 */
[----:B------:R-:W2:Y:S01]  /*01e0*/  F2I.FTZ.U32.TRUNC.NTZ R5, R4 ;  /* 0x0000000400057305 */ /* 0x000ea2000021f000 */
[----:B0-----:R-:W-:Y:S02]  /*01f0*/  HFMA2 R12, -RZ, RZ, 0, 0 ;  /* 0x00000000ff0c7431 */ /* 0x001fe400000001ff */
[----:B----4-:R-:W-:-:S04]  /*0200*/  IMAD R7, R9, R13, RZ ;  /* 0x0000000d09077224 */ /* 0x010fc800078e02ff */
[----:B------:R-:W-:-:S04]  /*0210*/  IMAD.HI.U32 R12, R13, R7, R12 ;  /* 0x000000070d0c7227 */ /* 0x000fc800078e000c */
[----:B--2---:R-:W-:-:S04]  /*0220*/  IMAD.MOV R4, RZ, RZ, -R5 ;  /* 0x000000ffff047224 */ /* 0x004fc800078e0a05 */
[----:B------:R-:W-:Y:S02]  /*0230*/  IMAD R13, R4, UR7, RZ ;  /* 0x00000007040d7c24 */ /* 0x000fe4000f8e02ff */
[----:B------:R-:W-:-:S04]  /*0240*/  IMAD.MOV.U32 R4, RZ, RZ, RZ ;  /* 0x000000ffff047224 */ /* 0x000fc800078e00ff */
[----:B-1-3--:R-:W-:-:S07]  /*0250*/  IMAD.HI.U32 R13, R5, R13, R4 ;  /* 0x0000000d050d7227 */ /* 0x00afce00078e0004 */
.L_x_3:
[----:B0-----:R-:W-:-:S04]  /*0260*/  IMAD.HI.U32 R4, R13, R15, RZ ;  /* 0x0000000f0d047227 */ /* 0x001fc800078e00ff */
[----:B------:R-:W-:-:S04]  /*0270*/  IMAD.MOV R4, RZ, RZ, -R4 ;  /* 0x000000ffff047224 */ /* 0x000fc800078e0a04 */
[----:B------:R-:W-:-:S05]  /*0280*/  IMAD R7, R0, R4, R15 ;  /* 0x0000000400077224 */ /* 0x000fca00078e020f */
[----:B------:R-:W-:-:S13]  /*0290*/  ISETP.GE.U32.AND P0, PT, R7, R0, PT ;  /* 0x000000000700720c */ /* 0x000fda0003f06070 */
[----:B------:R-:W-:-:S05]  /*02a0*/  @P0 IMAD.IADD R7, R7, 0x1, -R0 ;  /* 0x0000000107070824 */ /* 0x000fca00078e0a00 */
[----:B------:R-:W-:-:S13]  /*02b0*/  ISETP.GE.U32.AND P0, PT, R7, R0, PT ;  /* 0x000000000700720c */ /* 0x000fda0003f06070 */
[----:B------:R-:W-:-:S05]  /*02c0*/  @P0 IMAD.IADD R7, R7, 0x1, -R0 ;  /* 0x0000000107070824 */ /* 0x000fca00078e0a00 */
[----:B------:R-:W-:-:S04]  /*02d0*/  SEL R7, R14, R7, !P1 ;  /* 0x000000070e077207 */ /* 0x000fc80004800000 */
[C---:B------:R-:W-:Y:S02]  /*02e0*/  IADD3 R11, PT, PT, -R7.reuse, R15, RZ ;  /* 0x0000000f070b7210 */ /* 0x040fe40007ffe1ff */
[----:B------:R-:W-:-:S03]  /*02f0*/  IADD3 R4, PT, PT, R7, -0x1, R0 ;  /* 0xffffffff07047810 */ /* 0x000fc60007ffe000 */
[----:B------:R-:W-:Y:S02]  /*0300*/  VIADD R17, R11, UR4 ;  /* 0x000000040b117c36 */ /* 0x000fe40008000000 */
[----:B------:R-:W-:-:S04]  /*0310*/  IMAD.HI.U32 R5, R13, R4, RZ ;  /* 0x000000040d057227 */ /* 0x000fc800078e00ff */
[----:B------:R-:W-:-:S04]  /*0320*/  IMAD.HI.U32 R6, R12, R17, RZ ;  /* 0x000000110c067227 */ /* 0x000fc800078e00ff */
[----:B------:R-:W-:Y:S02]  /*0330*/  IMAD.IADD R19, R11, 0x1, R0 ;  /* 0x000000010b137824 */ /* 0x000fe400078e0200 */
[----:B------:R-:W-:Y:S02]  /*0340*/  IMAD.MOV R9, RZ, RZ, -R5 ;  /* 0x000000ffff097224 */ /* 0x000fe400078e0a05 */
[----:B------:R-:W-:Y:S02]  /*0350*/  IMAD.MOV R6, RZ, RZ, -R6 ;  /* 0x000000ffff067224 */ /* 0x000fe400078e0a06 */
[----:B------:R-:W-:-:S04]  /*0360*/  IMAD.HI.U32 R5, R12, R19, RZ ;  /* 0x000000130c057227 */ /* 0x000fc800078e00ff */
[----:B------:R-:W-:Y:S01]  /*0370*/  IMAD R9, R0, R9, R4 ;  /* 0x0000000900097224 */ /* 0x000fe200078e0204 */
[----:B------:R-:W-:Y:S01]  /*0380*/  IADD3 R4, PT, PT, -R5, RZ, RZ ;  /* 0x000000ff05047210 */ /* 0x000fe20007ffe1ff */
[----:B------:R-:W-:Y:S02]  /*0390*/  IMAD R17, R6, UR5, R17 ;  /* 0x0000000506117c24 */ /* 0x000fe4000f8e0211 */
[----:B------:R-:W-:Y:S01]  /*03a0*/  VIADD R5, R7, 0x1 ;  /* 0x0000000107057836 */ /* 0x000fe20000000000 */
[-C--:B------:R-:W-:Y:S01]  /*03b0*/  ISETP.GE.U32.AND P3, PT, R9, R0.reuse, PT ;  /* 0x000000000900720c */ /* 0x080fe20003f66070 */
[----:B------:R-:W-:Y:S01]  /*03c0*/  IMAD R19, R4, UR5, R19 ;  /* 0x0000000504137c24 */ /* 0x000fe2000f8e0213 */
[----:B------:R-:W-:Y:S02]  /*03d0*/  ISETP.GE.U32.AND P4, PT, R17, UR5, PT ;  /* 0x0000000511007c0c */ /* 0x000fe4000bf86070 */
[----:B------:R-:W-:Y:S02]  /*03e0*/  ISETP.NE.AND P5, PT, R5, R0, PT ;  /* 0x000000000500720c */ /* 0x000fe40003fa5270 */
[----:B------:R-:W-:-:S02]  /*03f0*/  ISETP.GE.U32.AND P0, PT, R19, UR5, PT ;  /* 0x0000000513007c0c */ /* 0x000fc4000bf06070 */
[----:B------:R-:W-:-:S04]  /*0400*/  SEL R10, R5, RZ, P5 ;  /* 0x000000ff050a7207 */ /* 0x000fc80002800000 */
[----:B------:R-:W-:Y:S01]  /*0410*/  IADD3 R5, PT, PT, R11, R10, RZ ;  /* 0x0000000a0b057210 */ /* 0x000fe20007ffe0ff */
[----:B------:R-:W-:Y:S02]  /*0420*/  @P3 IMAD.IADD R9, R9, 0x1, -R0 ;  /* 0x0000000109093824 */ /* 0x000fe400078e0a00 */
[----:B------:R-:W-:Y:S01]  /*0430*/  @P4 VIADD R17, R17, -UR5 ;  /* 0x8000000511114c36 */ /* 0x000fe20008000000 */
[----:B------:R-:W-:Y:S02]  /*0440*/  IADD3 R4, P5, PT, R5, R2, RZ ;  /* 0x0000000205047210 */ /* 0x000fe40007fbe0ff */
[----:B------:R-:W-:Y:S01]  /*0450*/  ISETP.GE.U32.AND P4, PT, R9, R0, PT ;  /* 0x000000000900720c */ /* 0x000fe20003f86070 */
[----:B------:R-:W-:Y:S01]  /*0460*/  @P0 VIADD R19, R19, -UR5 ;  /* 0x8000000513130c36 */ /* 0x000fe20008000000 */
[----:B------:R-:W-:Y:S01]  /*0470*/  ISETP.GE.U32.AND P3, PT, R17, UR5, PT ;  /* 0x0000000511007c0c */ /* 0x000fe2000bf66070 */
[----:B------:R-:W-:-:S03]  /*0480*/  IMAD.X R5, RZ, RZ, R3, P5 ;  /* 0x000000ffff057224 */ /* 0x000fc600028e0603 */
[----:B------:R-:W-:-:S07]  /*0490*/  ISETP.GE.U32.AND P0, PT, R19, UR5, PT ;  /* 0x0000000513007c0c */ /* 0x000fce000bf06070 */
[----:B------:R-:W-:Y:S02]  /*04a0*/  @P4 IMAD.IADD R9, R9, 0x1, -R0 ;  /* 0x0000000109094824 */ /* 0x000fe400078e0a00 */
[----:B------:R-:W-:-:S03]  /*04b0*/  @P3 VIADD R17, R17, -UR5 ;  /* 0x8000000511113c36 */ /* 0x000fc60008000000 */
[----:B------:R-:W-:Y:S02]  /*04c0*/  SEL R6, R14, R9, !P1 ;  /* 0x000000090e067207 */ /* 0x000fe40004800000 */
[----:B------:R-:W-:Y:S02]  /*04d0*/  SEL R9, R16, R17, !P2 ;  /* 0x0000001110097207 */ /* 0x000fe40005000000 */
[----:B------:R-:W-:Y:S01]  /*04e0*/  @P0 IADD3 R19, PT, PT, R19, -UR5, RZ ;  /* 0x8000000513130c10 */ /* 0x000fe2000fffe0ff */
[----:B------:R-:W-:Y:S01]  /*04f0*/  IMAD.IADD R11, R11, 0x1, R6 ;  /* 0x000000010b0b7824 */ /* 0x000fe200078e0206 */
[----:B------:R0:W2:Y:S01]  /*0500*/  LDG.E.U8 R17, desc[UR8][R4.64] ;  /* 0x0000000804117981 */ /* 0x0000a2000c1e1100 */
[--C-:B------:R-:W-:Y:S01]  /*0510*/  IMAD.IADD R21, R6, 0x1, R9.reuse ;  /* 0x0000000106157824 */ /* 0x100fe200078e0209 */
[----:B------:R-:W-:Y:S01]  /*0520*/  SEL R19, R16, R19, !P2 ;  /* 0x0000001310137207 */ /* 0x000fe20005000000 */
[----:B------:R-:W-:-:S03]  /*0530*/  IMAD.IADD R23, R7, 0x1, R9 ;  /* 0x0000000107177824 */ /* 0x000fc600078e0209 */
[-C--:B------:R-:W-:Y:S01]  /*0540*/  IADD3 R8, P0, PT, R21, R2.reuse, RZ ;  /* 0x0000000215087210 */ /* 0x080fe20007f1e0ff */
[----:B------:R-:W-:Y:S01]  /*0550*/  IMAD.IADD R27, R6, 0x1, R19 ;  /* 0x00000001061b7824 */ /* 0x000fe200078e0213 */
[C---:B------:R-:W-:Y:S02]  /*0560*/  IADD3 R21, PT, PT, R10.reuse, R9, RZ ;  /* 0x000000090a157210 */ /* 0x040fe40007ffe0ff */
[-C--:B------:R-:W-:Y:S01]  /*0570*/  IADD3 R6, P3, PT, R23, R2.reuse, RZ ;  /* 0x0000000217067210 */ /* 0x080fe20007f7e0ff */
[----:B------:R-:W-:Y:S01]  /*0580*/  IMAD.X R9, RZ, RZ, R3, P0 ;  /* 0x000000ffff097224 */ /* 0x000fe200000e0603 */
[----:B------:R-:W-:Y:S01]  /*0590*/  IADD3 R25, PT, PT, R10, R19, RZ ;  /* 0x000000130a197210 */ /* 0x000fe20007ffe0ff */
[----:B------:R-:W-:Y:S01]  /*05a0*/  IMAD.IADD R23, R7, 0x1, R19 ;  /* 0x0000000107177824 */ /* 0x000fe200078e0213 */
[-C--:B------:R-:W-:Y:S01]  /*05b0*/  IADD3 R10, P0, PT, R21, R2.reuse, RZ ;  /* 0x00000002150a7210 */ /* 0x080fe20007f1e0ff */
[--C-:B------:R-:W-:Y:S01]  /*05c0*/  IMAD.X R7, RZ, RZ, R3.reuse, P3 ;  /* 0x000000ffff077224 */ /* 0x100fe200018e0603 */
[-C--:B0-----:R-:W-:Y:S01]  /*05d0*/  IADD3 R4, P3, PT, R11, R2.reuse, RZ ;  /* 0x000000020b047210 */ /* 0x081fe20007f7e0ff */
[----:B------:R-:W3:Y:S02]  /*05e0*/  LDG.E.U8 R8, desc[UR8][R8.64] ;  /* 0x0000000808087981 */ /* 0x000ee4000c1e1100 */
[--C-:B------:R-:W-:Y:S01]  /*05f0*/  IMAD.X R11, RZ, RZ, R3.reuse, P0 ;  /* 0x000000ffff0b7224 */ /* 0x100fe200000e0603 */
[-C--:B------:R-:W-:Y:S01]  /*0600*/  IADD3 R20, P0, PT, R27, R2.reuse, RZ ;  /* 0x000000021b147210 */ /* 0x080fe20007f1e0ff */
[----:B------:R-:W-:Y:S01]  /*0610*/  IMAD.X R5, RZ, RZ, R3, P3 ;  /* 0x000000ffff057224 */ /* 0x000fe200018e0603 */
[----:B------:R-:W-:Y:S01]  /*0620*/  IADD3 R22, P3, PT, R23, R2, RZ ;  /* 0x0000000217167210 */ /* 0x000fe20007f7e0ff */
[----:B------:R-:W3:Y:S01]  /*0630*/  LDG.E.U8 R7, desc[UR8][R6.64] ;  /* 0x0000000806077981 */ /* 0x000ee2000c1e1100 */
[----:B------:R-:W-:-:S03]  /*0640*/  IADD3.X R21, PT, PT, RZ, R3, RZ, P0, !PT ;  /* 0x00000003ff157210 */ /* 0x000fc600007fe4ff */
[----:B------:R-:W3:Y:S01]  /*0650*/  LDG.E.U8 R10, desc[UR8][R10.64] ;  /* 0x000000080a0a7981 */ /* 0x000ee2000c1e1100 */
[----:B------:R-:W-:Y:S01]  /*0660*/  IADD3 R24, P0, PT, R25, R2, RZ ;  /* 0x0000000219187210 */ /* 0x000fe20007f1e0ff */
[--C-:B------:R-:W-:Y:S02]  /*0670*/  IMAD.X R23, RZ, RZ, R3.reuse, P3 ;  /* 0x000000ffff177224 */ /* 0x100fe400018e0603 */
[----:B------:R-:W2:Y:S02]  /*0680*/  LDG.E.U8 R4, desc[UR8][R4.64] ;  /* 0x0000000804047981 */ /* 0x000ea4000c1e1100 */
[----:B------:R-:W-:Y:S02]  /*0690*/  IMAD.X R25, RZ, RZ, R3, P0 ;  /* 0x000000ffff197224 */ /* 0x000fe400000e0603 */
[----:B------:R-:W4:Y:S04]  /*06a0*/  LDG.E.U8 R21, desc[UR8][R20.64] ;  /* 0x0000000814157981 */ /* 0x000f28000c1e1100 */
[----:B------:R-:W4:Y:S04]  /*06b0*/  LDG.E.U8 R22, desc[UR8][R22.64] ;  /* 0x0000000816167981 */ /* 0x000f28000c1e1100 */
[----:B------:R-:W5:Y:S01]  /*06c0*/  LDG.E.U8 R25, desc[UR8][R24.64] ;  /* 0x0000000818197981 */ /* 0x000f62000c1e1100 */
[----:B------:R-:W-:Y:S01]  /*06d0*/  BSSY.RECONVERGENT B0, `(.L_x_0) ;  /* 0x0000010000007945 */ /* 0x000fe20003800200 */
[----:B------:R-:W-:-:S02]  /*06e0*/  PLOP3.LUT P0, PT, PT, PT, PT, 0x80, 0x8 ;  /* 0x000000000008781c */ /* 0x000fc40003f0f070 */
[----:B---3--:R-:W-:-:S04]  /*06f0*/  IADD3 R8, PT, PT, R10, R7, R8 ;  /* 0x000000070a087210 */ /* 0x008fc80007ffe008 */
[----:B--2---:R-:W-:-:S04]  /*0700*/  IADD3 R8, PT, PT, R17, R8, R4 ;  /* 0x0000000811087210 */ /* 0x004fc80007ffe004 */
[----:B----4-:R-:W-:-:S05]  /*0710*/  IADD3 R8, PT, PT, R22, R8, R21 ;  /* 0x0000000816087210 */ /* 0x010fca0007ffe015 */
[----:B-----5:R-:W-:-:S05]  /*0720*/  IMAD.IADD R8, R8, 0x1, R25 ;  /* 0x0000000108087824 */ /* 0x020fca00078e0219 */
[----:B------:R-:W-:-:S13]  /*0730*/  ISETP.NE.AND P3, PT, R8, 0x3, PT ;  /* 0x000000030800780c */ /* 0x000fda0003f65270 */
[----:B------:R-:W-:Y:S05]  /*0740*/  @!P3 BRA `(.L_x_1) ;  /* 0x000000000020b947 */ /* 0x000fea0003800000 */
[----:B------:R-:W-:-:S13]  /*0750*/  ISETP.NE.AND P0, PT, R8, 0x2, PT ;  /* 0x000000020800780c */ /* 0x000fda0003f05270 */
[----:B------:R-:W-:Y:S05]  /*0760*/  @P0 BRA `(.L_x_2) ;  /* 0x0000000000140947 */ /* 0x000fea0003800000 */
[----:B------:R-:W-:-:S04]  /*0770*/  IADD3 R4, P0, PT, R15, R2, RZ ;  /* 0x000000020f047210 */ /* 0x000fc80007f1e0ff */
[----:B------:R-:W-:-:S05]  /*0780*/  IADD3.X R5, PT, PT, RZ, R3, RZ, P0, !PT ;  /* 0x00000003ff057210 */ /* 0x000fca00007fe4ff */
[----:B------:R-:W2:Y:S02]  /*0790*/  LDG.E.U8 R4, desc[UR8][R4.64] ;  /* 0x0000000804047981 */ /* 0x000ea4000c1e1100 */
[----:B--2---:R-:W-:Y:S01]  /*07a0*/  ISETP.NE.AND P0, PT, R4, RZ, PT ;  /* 0x000000ff0400720c */ /* 0x004fe20003f05270 */
[----:B------:R-:W-:-:S12]  /*07b0*/  BRA `(.L_x_1) ;  /* 0x0000000000047947 */ /* 0x000fd80003800000 */
.L_x_2:
[----:B------:R-:W-:-:S13]  /*07c0*/  PLOP3.LUT P0, PT, PT, PT, PT, 0x8, 0x80 ;  /* 0x000000000080781c */ /* 0x000fda0003f0e170 */
.L_x_1:
[----:B------:R-:W-:Y:S05]  /*07d0*/  BSYNC.RECONVERGENT B0 ;  /* 0x0000000000007941 */ /* 0x000fea0003800200 */
.L_x_0:
[----:B------:R-:W-:Y:S01]  /*07e0*/  IADD3 R4, P3, PT, R15, UR10, RZ ;  /* 0x0000000a0f047c10 */ /* 0x000fe2000ff7e0ff */
[----:B------:R-:W-:Y:S01]  /*07f0*/  IMAD.IADD R15, R18, 0x1, R15 ;  /* 0x00000001120f7824 */ /* 0x000fe200078e020f */
[----:B------:R-:W-:-:S03]  /*0800*/  SEL R7, RZ, 0x1, !P0 ;  /* 0x00000001ff077807 */ /* 0x000fc60004000000 */
[----:B------:R-:W-:Y:S01]  /*0810*/  IMAD.X R5, RZ, RZ, UR11, P3 ;  /* 0x0000000bff057e24 */ /* 0x000fe200098e06ff */
[----:B------:R-:W-:-:S04]  /*0820*/  ISETP.GE.U32.AND P0, PT, R15, UR5, PT ;  /* 0x000000050f007c0c */ /* 0x000fc8000bf06070 */
[----:B------:R0:W-:Y:S09]  /*0830*/  STG.E.U8 desc[UR8][R4.64], R7 ;  /* 0x0000000704007986 */ /* 0x0001f2000c101108 */
[----:B------:R-:W-:Y:S05]  /*0840*/  @!P0 BRA `(.L_x_3) ;  /* 0xfffffff800848947 */ /* 0x000fea000383ffff */
[----:B------:R-:W-:Y:S05]  /*0850*/  EXIT ;  /* 0x000000000000794d */ /* 0x000fea0003800000 */
.L_x_4:
[----:B------:R-:W-:-:S00]  /*0860*/  BRA `(.L_x_4) ;  /* 0xfffffffc00fc7947 */ /* 0x000fc0000383ffff */
[----:B------:R-:W-:-:S00]  /*0870*/  NOP ;  /* 0x0000000000007918 */ /* 0x000fc00000000000 */
        /* <DEDUP_REMOVED lines=8> */
.L_x_9:


//--------------------- .text._Z14gameoflifeturnPhS_s --------------------------
	.section	.text._Z14gameoflifeturnPhS_s,"ax",@progbits
	.align	128
        .global         _Z14gameoflifeturnPhS_s
        .type           _Z14gameoflifeturnPhS_s,@function
        .size           _Z14gameoflifeturnPhS_s,(.L_x_10 - _Z14gameoflifeturnPhS_s)
        .other          _Z14gameoflifeturnPhS_s,@"STO_CUDA_ENTRY STV_DEFAULT"
_Z14gameoflifeturnPhS_s:
.text._Z14gameoflifeturnPhS_s:
[----:B------:R-:W-:Y:S08]  /*0000*/  LDC R1, c[0x0][0x37c] ;  /* 0x0000df00ff017b82 */ /* 0x000ff00000000800 */
[----:B------:R-:W0:Y:S01]  /*0010*/  LDC.U16 R0, c[0x0][0x390] ;  /* 0x0000e400ff007b82 */ /* 0x000e220000000400 */
[----:B------:R-:W1:Y:S01]  /*0020*/  S2R R3, SR_TID.X ;  /* 0x0000000000037919 */ /* 0x000e620000002100 */
[----:B------:R-:W1:Y:S01]  /*0030*/  LDCU UR4, c[0x0][0x360] ;  /* 0x00006c00ff0477ac */ /* 0x000e620008000800 */
[----:B------:R-:W1:Y:S01]  /*0040*/  S2R R4, SR_CTAID.X ;  /* 0x0000000000047919 */ /* 0x000e620000002500 */
[----:B------:R-:W2:Y:S01]  /*0050*/  LDCU UR5, c[0x0][0x364] ;  /* 0x00006c80ff0577ac */ /* 0x000ea20008000800 */
[----:B------:R-:W2:Y:S01]  /*0060*/  S2R R5, SR_TID.Y ;  /* 0x0000000000057919 */ /* 0x000ea20000002200 */
[----:B------:R-:W3:Y:S01]  /*0070*/  LDCU.64 UR6, c[0x0][0x380] ;  /* 0x00007000ff0677ac */ /* 0x000ee20008000a00 */
[----:B------:R-:W2:Y:S01]  /*0080*/  S2R R8, SR_CTAID.Y ;  /* 0x0000000000087919 */ /* 0x000ea20000002600 */
[----:B0-----:R-:W-:-:S04]  /*0090*/  PRMT R0, R0, 0x9910, RZ ;  /* 0x0000991000007816 */ /* 0x001fc800000000ff */
[----:B------:R-:W0:Y:S01]  /*00a0*/  I2F.U32.RP R2, R0 ;  /* 0x0000000000027306 */ /* 0x000e220000209000 */
[----:B------:R-:W-:Y:S02]  /*00b0*/  IMAD.MOV R9, RZ, RZ, -R0 ;  /* 0x000000ffff097224 */ /* 0x000fe400078e0a00 */
[----:B-1----:R-:W-:-:S05]  /*00c0*/  IMAD R3, R4, UR4, R3 ;  /* 0x0000000404037c24 */ /* 0x002fca000f8e0203 */
[----:B0-----:R-:W0:Y:S01]  /*00d0*/  MUFU.RCP R2, R2 ;  /* 0x0000000200027308 */ /* 0x001e220000001000 */
[----:B--2---:R-:W-:Y:S01]  /*00e0*/  IMAD R5, R8, UR5, R5 ;  /* 0x0000000508057c24 */ /* 0x004fe2000f8e0205 */
[----:B------:R-:W1:Y:S04]  /*00f0*/  LDCU.64 UR4, c[0x0][0x358] ;  /* 0x00006b00ff0477ac */ /* 0x000e680008000a00 */
[C---:B------:R-:W-:Y:S02]  /*0100*/  IADD3 R11, PT, PT, R5.reuse, 0x1, RZ ;  /* 0x00000001050b7810 */ /* 0x040fe40007ffe0ff */
[----:B------:R-:W-:Y:S01]  /*0110*/  IADD3 R13, PT, PT, R5, -0x1, R0 ;  /* 0xffffffff050d7810 */ /* 0x000fe20007ffe000 */
[----:B0-----:R-:W-:-:S04]  /*0120*/  VIADD R6, R2, 0xffffffe ;  /* 0x0ffffffe02067836 */ /* 0x001fc80000000000 */
[----:B------:R0:W2:Y:S02]  /*0130*/  F2I.FTZ.U32.TRUNC.NTZ R7, R6 ;  /* 0x0000000600077305 */ /* 0x0000a4000021f000 */
[----:B0-----:R-:W-:Y:S02]  /*0140*/  IMAD.MOV.U32 R6, RZ, RZ, RZ ;  /* 0x000000ffff067224 */ /* 0x001fe400078e00ff */
[----:B--2---:R-:W-:-:S04]  /*0150*/  IMAD R9, R9, R7, RZ ;  /* 0x0000000709097224 */ /* 0x004fc800078e02ff */
[----:B------:R-:W-:Y:S01]  /*0160*/  IMAD.HI.U32 R2, R7, R9, R6 ;  /* 0x0000000907027227 */ /* 0x000fe200078e0006 */
[----:B------:R-:W-:-:S03]  /*0170*/  IADD3 R7, PT, PT, R3, -0x1, R0 ;  /* 0xffffffff03077810 */ /* 0x000fc60007ffe000 */
[----:B------:R-:W-:Y:S02]  /*0180*/  VIADD R9, R3, 0x1 ;  /* 0x0000000103097836 */ /* 0x000fe40000000000 */
[----:B------:R-:W-:-:S04]  /*0190*/  IMAD.HI.U32 R4, R2, R7, RZ ;  /* 0x0000000702047227 */ /* 0x000fc800078e00ff */
[----:B------:R-:W-:Y:S02]  /*01a0*/  IMAD.MOV R4, RZ, RZ, -R4 ;  /* 0x000000ffff047224 */ /* 0x000fe400078e0a04 */
[----:B------:R-:W-:-:S04]  /*01b0*/  IMAD.HI.U32 R6, R2, R11, RZ ;  /* 0x0000000b02067227 */ /* 0x000fc800078e00ff */
[----:B------:R-:W-:Y:S02]  /*01c0*/  IMAD R7, R0, R4, R7 ;  /* 0x0000000400077224 */ /* 0x000fe400078e0207 */
[----:B------:R-:W-:-:S03]  /*01d0*/  IMAD.HI.U32 R4, R2, R9, RZ ;  /* 0x0000000902047227 */ /* 0x000fc600078e00ff */
[----:B------:R-:W-:Y:S01]  /*01e0*/  ISETP.GE.U32.AND P0, PT, R7, R0, PT ;  /* 0x000000000700720c */ /* 0x000fe20003f06070 */
[----:B------:R-:W-:Y:S01]  /*01f0*/  IMAD.MOV R6, RZ, RZ, -R6 ;  /* 0x000000ffff067224 */ /* 0x000fe200078e0a06 */
[----:B------:R-:W-:Y:S01]  /*0200*/  IADD3 R4, PT, PT, -R4, RZ, RZ ;  /* 0x000000ff04047210 */ /* 0x000fe20007ffe1ff */
[----:B------:R-:W-:-:S04]  /*0210*/  IMAD.HI.U32 R2, R2, R13, RZ ;  /* 0x0000000d02027227 */ /* 0x000fc800078e00ff */
[C---:B------:R-:W-:Y:S02]  /*0220*/  IMAD R11, R0.reuse, R6, R11 ;  /* 0x00000006000b7224 */ /* 0x040fe400078e020b */
[----:B------:R-:W-:Y:S02]  /*0230*/  IMAD.MOV R2, RZ, RZ, -R2 ;  /* 0x000000ffff027224 */ /* 0x000fe400078e0a02 */
[C---:B------:R-:W-:Y:S01]  /*0240*/  IMAD R9, R0.reuse, R4, R9 ;  /* 0x0000000400097224 */ /* 0x040fe200078e0209 */
[----:B------:R-:W-:Y:S01]  /*0250*/  ISETP.GE.U32.AND P1, PT, R11, R0, PT ;  /* 0x000000000b00720c */ /* 0x000fe20003f26070 */
[----:B------:R-:W-:Y:S01]  /*0260*/  IMAD R13, R0, R2, R13 ;  /* 0x00000002000d7224 */ /* 0x000fe200078e020d */
[-C--:B------:R-:W-:Y:S01]  /*0270*/  LOP3.LUT R2, RZ, R0.reuse, RZ, 0x33, !PT ;  /* 0x00000000ff027212 */ /* 0x080fe200078e33ff */
[----:B------:R-:W-:Y:S01]  /*0280*/  @P0 IMAD.IADD R7, R7, 0x1, -R0 ;  /* 0x0000000107070824 */ /* 0x000fe200078e0a00 */
[-C--:B------:R-:W-:Y:S02]  /*0290*/  ISETP.GE.U32.AND P3, PT, R9, R0.reuse, PT ;  /* 0x000000000900720c */ /* 0x080fe40003f66070 */
[----:B------:R-:W-:-:S07]  /*02a0*/  ISETP.GE.U32.AND P0, PT, R13, R0, PT ;  /* 0x000000000d00720c */ /* 0x000fce0003f06070 */
[----:B------:R-:W-:Y:S01]  /*02b0*/  @P1 IMAD.IADD R11, R11, 0x1, -R0 ;  /* 0x000000010b0b1824 */ /* 0x000fe200078e0a00 */
[----:B------:R-:W-:-:S03]  /*02c0*/  ISETP.GE.U32.AND P1, PT, R7, R0, PT ;  /* 0x000000000700720c */ /* 0x000fc60003f26070 */
[C---:B------:R-:W-:Y:S02]  /*02d0*/  @P3 IADD3 R9, PT, PT, -R0.reuse, R9, RZ ;  /* 0x0000000900093210 */ /* 0x040fe40007ffe1ff */
[-C--:B------:R-:W-:Y:S01]  /*02e0*/  ISETP.GE.U32.AND P2, PT, R11, R0.reuse, PT ;  /* 0x000000000b00720c */ /* 0x080fe20003f46070 */
[----:B------:R-:W-:Y:S01]  /*02f0*/  @P0 IMAD.IADD R13, R13, 0x1, -R0 ;  /* 0x000000010d0d0824 */ /* 0x000fe200078e0a00 */
[----:B------:R-:W-:Y:S02]  /*0300*/  ISETP.GE.U32.AND P0, PT, R9, R0, PT ;  /* 0x000000000900720c */ /* 0x000fe40003f06070 */
[----:B------:R-:W-:-:S04]  /*0310*/  ISETP.NE.U32.AND P3, PT, R0, RZ, PT ;  /* 0x000000ff0000720c */ /* 0x000fc80003f65070 */
[----:B------:R-:W-:Y:S01]  /*0320*/  @P1 IMAD.IADD R7, R7, 0x1, -R0 ;  /* 0x0000000107071824 */ /* 0x000fe200078e0a00 */
[----:B------:R-:W-:-:S04]  /*0330*/  ISETP.GE.U32.AND P1, PT, R13, R0, PT ;  /* 0x000000000d00720c */ /* 0x000fc80003f26070 */
[----:B------:R-:W-:Y:S02]  /*0340*/  @P2 IADD3 R11, PT, PT, -R0, R11, RZ ;  /* 0x0000000b000b2210 */ /* 0x000fe40007ffe1ff */
[C---:B------:R-:W-:Y:S01]  /*0350*/  SEL R7, R2.reuse, R7, !P3 ;  /* 0x0000000702077207 */ /* 0x040fe20005800000 */
[----:B------:R-:W-:Y:S01]  /*0360*/  @P0 IMAD.IADD R9, R9, 0x1, -R0 ;  /* 0x0000000109090824 */ /* 0x000fe200078e0a00 */
[----:B------:R-:W-:-:S04]  /*0370*/  SEL R4, R2, R11, !P3 ;  /* 0x0000000b02047207 */ /* 0x000fc80005800000 */
[----:B------:R-:W-:Y:S01]  /*0380*/  SEL R11, R2, R9, !P3 ;  /* 0x00000009020b7207 */ /* 0x000fe20005800000 */
[CC--:B------:R-:W-:Y:S02]  /*0390*/  IMAD R14, R0.reuse, R4.reuse, R7 ;  /* 0x00000004000e7224 */ /* 0x0c0fe400078e0207 */
[-C--:B------:R-:W-:Y:S02]  /*03a0*/  IMAD R12, R0, R4.reuse, R3 ;  /* 0x00000004000c7224 */ /* 0x080fe400078e0203 */
[----:B------:R-:W-:Y:S01]  /*03b0*/  @P1 IMAD.IADD R13, R13, 0x1, -R0 ;  /* 0x000000010d0d1824 */ /* 0x000fe200078e0a00 */
[----:B---3--:R-:W-:Y:S01]  /*03c0*/  IADD3 R14, P0, PT, R14, UR6, RZ ;  /* 0x000000060e0e7c10 */ /* 0x008fe2000ff1e0ff */
[----:B------:R-:W-:Y:S01]  /*03d0*/  IMAD R4, R0, R4, R11 ;  /* 0x0000000400047224 */ /* 0x000fe200078e020b */
[----:B------:R-:W-:Y:S01]  /*03e0*/  IADD3 R12, P1, PT, R12, UR6, RZ ;  /* 0x000000060c0c7c10 */ /* 0x000fe2000ff3e0ff */
[----:B------:R-:W-:Y:S01]  /*03f0*/  IMAD R6, R0, R5, R7 ;  /* 0x0000000500067224 */ /* 0x000fe200078e0207 */
[----:B------:R-:W-:-:S02]  /*0400*/  IADD3.X R15, PT, PT, RZ, UR7, RZ, P0, !PT ;  /* 0x00000007ff0f7c10 */ /* 0x000fc400087fe4ff */
[----:B------:R-:W-:Y:S01]  /*0410*/  SEL R10, R2, R13, !P3 ;  /* 0x0000000d020a7207 */ /* 0x000fe20005800000 */
[----:B------:R-:W-:Y:S01]  /*0420*/  IMAD.X R13, RZ, RZ, UR7, P1 ;  /* 0x00000007ff0d7e24 */ /* 0x000fe200088e06ff */
[----:B------:R-:W-:Y:S01]  /*0430*/  IADD3 R8, P0, PT, R4, UR6, RZ ;  /* 0x0000000604087c10 */ /* 0x000fe2000ff1e0ff */
[----:B------:R-:W-:Y:S01]  /*0440*/  IMAD R4, R0, R5, R11 ;  /* 0x0000000500047224 */ /* 0x000fe200078e020b */
[----:B------:R-:W-:Y:S01]  /*0450*/  IADD3 R6, P1, PT, R6, UR6, RZ ;  /* 0x0000000606067c10 */ /* 0x000fe2000ff3e0ff */
[CC--:B------:R-:W-:Y:S01]  /*0460*/  IMAD R16, R0.reuse, R10.reuse, R7 ;  /* 0x0000000a00107224 */ /* 0x0c0fe200078e0207 */
[----:B-1----:R0:W2:Y:S01]  /*0470*/  LDG.E.U8 R2, desc[UR4][R14.64] ;  /* 0x000000040e027981 */ /* 0x0020a2000c1e1100 */
[----:B------:R-:W-:Y:S02]  /*0480*/  IMAD.X R9, RZ, RZ, UR7, P0 ;  /* 0x00000007ff097e24 */ /* 0x000fe400080e06ff */
[CC--:B------:R-:W-:Y:S02]  /*0490*/  IMAD R18, R0.reuse, R10.reuse, R11 ;  /* 0x0000000a00127224 */ /* 0x0c0fe400078e020b */
[----:B------:R-:W-:Y:S01]  /*04a0*/  IMAD R17, R0, R10, R3 ;  /* 0x0000000a00117224 */ /* 0x000fe200078e0203 */
[----:B------:R-:W-:Y:S01]  /*04b0*/  IADD3 R10, P0, PT, R4, UR6, RZ ;  /* 0x00000006040a7c10 */ /* 0x000fe2000ff1e0ff */
[----:B------:R-:W2:Y:S01]  /*04c0*/  LDG.E.U8 R13, desc[UR4][R12.64] ;  /* 0x000000040c0d7981 */ /* 0x000ea2000c1e1100 */
[----:B------:R-:W-:-:S02]  /*04d0*/  IADD3.X R7, PT, PT, RZ, UR7, RZ, P1, !PT ;  /* 0x00000007ff077c10 */ /* 0x000fc40008ffe4ff */
[----:B0-----:R-:W-:Y:S01]  /*04e0*/  IADD3 R14, P1, PT, R16, UR6, RZ ;  /* 0x00000006100e7c10 */ /* 0x001fe2000ff3e0ff */
[----:B------:R-:W-:Y:S01]  /*04f0*/  IMAD.X R11, RZ, RZ, UR7, P0 ;  /* 0x00000007ff0b7e24 */ /* 0x000fe200080e06ff */
[----:B------:R-:W-:Y:S01]  /*0500*/  IADD3 R16, P2, PT, R17, UR6, RZ ;  /* 0x0000000611107c10 */ /* 0x000fe2000ff5e0ff */
[----:B------:R-:W2:Y:S01]  /*0510*/  LDG.E.U8 R8, desc[UR4][R8.64] ;  /* 0x0000000408087981 */ /* 0x000ea2000c1e1100 */
[----:B------:R-:W-:Y:S01]  /*0520*/  IADD3 R18, P0, PT, R18, UR6, RZ ;  /* 0x0000000612127c10 */ /* 0x000fe2000ff1e0ff */
[----:B------:R-:W-:Y:S01]  /*0530*/  IMAD.X R15, RZ, RZ, UR7, P1 ;  /* 0x00000007ff0f7e24 */ /* 0x000fe200088e06ff */
[----:B------:R-:W-:Y:S01]  /*0540*/  IADD3.X R17, PT, PT, RZ, UR7, RZ, P2, !PT ;  /* 0x00000007ff117c10 */ /* 0x000fe200097fe4ff */
[----:B------:R-:W3:Y:S04]  /*0550*/  LDG.E.U8 R7, desc[UR4][R6.64] ;  /* 0x0000000406077981 */ /* 0x000ee8000c1e1100 */
[----:B------:R-:W3:Y:S01]  /*0560*/  LDG.E.U8 R10, desc[UR4][R10.64] ;  /* 0x000000040a0a7981 */ /* 0x000ee2000c1e1100 */
[----:B------:R-:W-:-:S03]  /*0570*/  IMAD.X R19, RZ, RZ, UR7, P0 ;  /* 0x00000007ff137e24 */ /* 0x000fc600080e06ff */
[----:B------:R-:W4:Y:S04]  /*0580*/  LDG.E.U8 R15, desc[UR4][R14.64] ;  /* 0x000000040e0f7981 */ /* 0x000f28000c1e1100 */
[----:B------:R-:W4:Y:S04]  /*0590*/  LDG.E.U8 R16, desc[UR4][R16.64] ;  /* 0x0000000410107981 */ /* 0x000f28000c1e1100 */
[----:B------:R-:W5:Y:S01]  /*05a0*/  LDG.E.U8 R19, desc[UR4][R18.64] ;  /* 0x0000000412137981 */ /* 0x000f62000c1e1100 */
[----:B------:R-:W-:Y:S01]  /*05b0*/  BSSY.RECONVERGENT B0, `(.L_x_5) ;  /* 0x0000011000007945 */ /* 0x000fe20003800200 */
[----:B------:R-:W-:Y:S01]  /*05c0*/  PLOP3.LUT P0, PT, PT, PT, PT, 0x80, 0x8 ;  /* 0x000000000008781c */ /* 0x000fe20003f0f070 */
[----:B------:R-:W-:Y:S01]  /*05d0*/  IMAD R0, R0, R5, R3 ;  /* 0x0000000500007224 */ /* 0x000fe200078e0203 */
[----:B--2---:R-:W-:-:S04]  /*05e0*/  IADD3 R2, PT, PT, R8, R13, R2 ;  /* 0x0000000d08027210 */ /* 0x004fc80007ffe002 */
[----:B---3--:R-:W-:-:S04]  /*05f0*/  IADD3 R2, PT, PT, R10, R2, R7 ;  /* 0x000000020a027210 */ /* 0x008fc80007ffe007 */
[----:B----4-:R-:W-:-:S05]  /*0600*/  IADD3 R2, PT, PT, R16, R2, R15 ;  /* 0x0000000210027210 */ /* 0x010fca0007ffe00f */
[----:B-----5:R-:W-:-:S05]  /*0610*/  IMAD.IADD R2, R2, 0x1, R19 ;  /* 0x0000000102027824 */ /* 0x020fca00078e0213 */
[----:B------:R-:W-:-:S13]  /*0620*/  ISETP.NE.AND P1, PT, R2, 0x3, PT ;  /* 0x000000030200780c */ /* 0x000fda0003f25270 */
[----:B------:R-:W-:Y:S05]  /*0630*/  @!P1 BRA `(.L_x_6) ;  /* 0x0000000000209947 */ /* 0x000fea0003800000 */
[----:B------:R-:W-:-:S13]  /*0640*/  ISETP.NE.AND P0, PT, R2, 0x2, PT ;  /* 0x000000020200780c */ /* 0x000fda0003f05270 */
[----:B------:R-:W-:Y:S05]  /*0650*/  @P0 BRA `(.L_x_7) ;  /* 0x0000000000140947 */ /* 0x000fea0003800000 */
[----:B------:R-:W-:-:S04]  /*0660*/  IADD3 R2, P0, PT, R0, UR6, RZ ;  /* 0x0000000600027c10 */ /* 0x000fc8000ff1e0ff */
[----:B------:R-:W-:-:S05]  /*0670*/  IADD3.X R3, PT, PT, RZ, UR7, RZ, P0, !PT ;  /* 0x00000007ff037c10 */ /* 0x000fca00087fe4ff */
[----:B------:R-:W2:Y:S02]  /*0680*/  LDG.E.U8 R2, desc[UR4][R2.64] ;  /* 0x0000000402027981 */ /* 0x000ea4000c1e1100 */
[----:B--2---:R-:W-:Y:S01]  /*0690*/  ISETP.NE.AND P0, PT, R2, RZ, PT ;  /* 0x000000ff0200720c */ /* 0x004fe20003f05270 */
[----:B------:R-:W-:-:S12]  /*06a0*/  BRA `(.L_x_6) ;  /* 0x0000000000047947 */ /* 0x000fd80003800000 */
.L_x_7:
[----:B------:R-:W-:-:S13]  /*06b0*/  PLOP3.LUT P0, PT, PT, PT, PT, 0x8, 0x80 ;  /* 0x000000000080781c */ /* 0x000fda0003f0e170 */
.L_x_6:
[----:B------:R-:W-:Y:S05]  /*06c0*/  BSYNC.RECONVERGENT B0 ;  /* 0x0000000000007941 */ /* 0x000fea0003800200 */
.L_x_5:
[----:B------:R-:W0:Y:S01]  /*06d0*/  LDCU.64 UR8, c[0x0][0x388] ;  /* 0x00007100ff0877ac */ /* 0x000e220008000a00 */
[----:B------:R-:W-:Y:S02]  /*06e0*/  SEL R5, RZ, 0x1, !P0 ;  /* 0x00000001ff057807 */ /* 0x000fe40004000000 */
[----:B0-----:R-:W-:-:S05]  /*06f0*/  IADD3 R2, P1, PT, R0, UR8, RZ ;  /* 0x0000000800027c10 */ /* 0x001fca000ff3e0ff */
[----:B------:R-:W-:-:S05]  /*0700*/  IMAD.X R3, RZ, RZ, UR9, P1 ;  /* 0x00000009ff037e24 */ /* 0x000fca00088e06ff */
[----:B------:R-:W-:Y:S01]  /*0710*/  STG.E.U8 desc[UR4][R2.64], R5 ;  /* 0x0000000502007986 */ /* 0x000fe2000c101104 */
[----:B------:R-:W-:Y:S05]  /*0720*/  EXIT ;  /* 0x000000000000794d */ /* 0x000fea0003800000 */
.L_x_8:
        /* <DEDUP_REMOVED lines=13> */
.L_x_10:


//--------------------- .nv.shared.reserved.0     --------------------------
	.section	.nv.shared.reserved.0,"aw",@nobits
	.weak		__nv_reservedSMEM_offset_0_alias
	.size		__nv_reservedSMEM_offset_0_alias, 0, 64
	.other		__nv_reservedSMEM_offset_0_alias,@"STO_CUDA_RESERVED_SHARED STV_DEFAULT"
__nv_reservedSMEM_offset_0_alias:
	.zero		0
	.zero		64


//--------------------- .nv.constant0._Z16simpleLifeKernelPKhPhj --------------------------
	.section	.nv.constant0._Z16simpleLifeKernelPKhPhj,"a",@progbits
	.sectionflags	@""
	.align	4
.nv.constant0._Z16simpleLifeKernelPKhPhj:
	.zero		916


//--------------------- .nv.constant0._Z14gameoflifeturnPhS_s --------------------------
	.section	.nv.constant0._Z14gameoflifeturnPhS_s,"a",@progbits
	.sectionflags	@""
	.align	4
.nv.constant0._Z14gameoflifeturnPhS_s:
	.zero		914


//--------------------- SYMBOLS --------------------------

	.type		.nv.reservedSmem.offset0,@object
	.size		.nv.reservedSmem.offset0,0x4
